//
// Generated by NVIDIA NVVM Compiler
//
// Compiler Build ID: CL-36424714
// Cuda compilation tools, release 13.0, V13.0.88
// Based on NVVM 20.0.0
//

.version 9.0
.target sm_100
.address_size 64

	// .globl	_Z6kernalPi

.visible .entry _Z6kernalPi(
	.param .u64 .ptr .align 1 _Z6kernalPi_param_0
)
{
	.reg .b32 	%r<6>;
	.reg .b64 	%rd<5>;

	ld.param.u64 	%rd1, [_Z6kernalPi_param_0];
	cvta.to.global.u64 	%rd2, %rd1;
	mov.u32 	%r1, %ctaid.x;
	mov.u32 	%r2, %ntid.x;
	mov.u32 	%r3, %tid.x;
	mad.lo.s32 	%r4, %r1, %r2, %r3;
	mul.wide.s32 	%rd3, %r4, 4;
	add.s64 	%rd4, %rd2, %rd3;
	mov.b32 	%r5, 7;
	st.global.u32 	[%rd4], %r5;
	ret;

}


// ===== COMPILED SASS (sm_100) =====

	.target	sm_100

	.elftype	@"ET_EXEC"


//--------------------- .note.nv.tkinfo           --------------------------
	.section	.note.nv.tkinfo,"",@"SHT_NOTE"
	.sectionflags	@"SHF_NOTE_NV_TKINFO"
	.tkinfo
        /*0018*/ 	.word	0x00000002
        /*0030*/ 	.string	""
        /*0030*/ 	.string	"ptxas"
        /*0030*/ 	.string	"Cuda compilation tools, release 13.0, V13.0.88"
        /*0030*/ 	.string	"Build cuda_13.0.r13.0/compiler.36424714_0"
        /*0030*/ 	.string	"-arch sm_100 -m 64 "



//--------------------- .note.nv.cuinfo           --------------------------
	.section	.note.nv.cuinfo,"",@"SHT_NOTE"
	.sectionflags	@"SHF_NOTE_NV_CUINFO"
        /*0018*/ 	.short	0x0002
        /*001a*/ 	.short	0x0064
        /*001c*/ 	.short	0x0082
	.zero		2


//--------------------- .nv.info                  --------------------------
	.section	.nv.info,"",@"SHT_CUDA_INFO"
	.align	4


	//----- nvinfo : EIATTR_REGCOUNT
	.align		4
        /*0000*/ 	.byte	0x04, 0x2f
        /*0002*/ 	.short	(.L_1 - .L_0)
	.align		4
.L_0:
        /*0004*/ 	.word	index@(_Z6kernalPi)
        /*0008*/ 	.word	0x0000000a


	//----- nvinfo : EIATTR_FRAME_SIZE
	.align		4
.L_1:
        /*000c*/ 	.byte	0x04, 0x11
        /*000e*/ 	.short	(.L_3 - .L_2)
	.align		4
.L_2:
        /*0010*/ 	.word	index@(_Z6kernalPi)
        /*0014*/ 	.word	0x00000000


	//----- nvinfo : EIATTR_MIN_STACK_SIZE
	.align		4
.L_3:
        /*0018*/ 	.byte	0x04, 0x12
        /*001a*/ 	.short	(.L_5 - .L_4)
	.align		4
.L_4:
        /*001c*/ 	.word	index@(_Z6kernalPi)
        /*0020*/ 	.word	0x00000000
.L_5:


//--------------------- .nv.compat                --------------------------
	.section	.nv.compat,"",@"SHT_CUDA_COMPAT_INFO"
	.align	4
        /*0000*/ 	.byte	0x02, 0x09, 0x00, 0x00, 0x02, 0x02, 0x01, 0x00, 0x02, 0x05, 0x05, 0x00, 0x03, 0x07, 0x01, 0x01
        /*0010*/ 	.byte	0x02, 0x03, 0x00, 0x00, 0x02, 0x06, 0x01, 0x00, 0x04, 0x0b, 0x08, 0x00, 0x09, 0x00, 0x00, 0x00
        /*0020*/ 	.byte	0x00, 0x00, 0x00, 0x00


//--------------------- .nv.info._Z6kernalPi      --------------------------
	.section	.nv.info._Z6kernalPi,"",@"SHT_CUDA_INFO"
	.sectionflags	@""
	.align	4


	//----- nvinfo : EIATTR_CUDA_API_VERSION
	.align		4
        /*0000*/ 	.byte	0x04, 0x37
        /*0002*/ 	.short	(.L_7 - .L_6)
.L_6:
        /*0004*/ 	.word	0x00000082


	//----- nvinfo : EIATTR_KPARAM_INFO
	.align		4
.L_7:
        /*0008*/ 	.byte	0x04, 0x17
        /*000a*/ 	.short	(.L_9 - .L_8)
.L_8:
        /*000c*/ 	.word	0x00000000
        /*0010*/ 	.short	0x0000
        /*0012*/ 	.short	0x0000
        /*0014*/ 	.byte	0x00, 0xf5, 0x21, 0x00


	//----- nvinfo : EIATTR_SPARSE_MMA_MASK
	.align		4
.L_9:
        /*0018*/ 	.byte	0x03, 0x50
        /*001a*/ 	.short	0x0000


	//----- nvinfo : EIATTR_MAXREG_COUNT
	.align		4
        /*001c*/ 	.byte	0x03, 0x1b
        /*001e*/ 	.short	0x00ff


	//----- nvinfo : EIATTR_MERCURY_ISA_VERSION
	.align		4
        /*0020*/ 	.byte	0x03, 0x5f
        /*0022*/ 	.short	0x0101


	//----- nvinfo : EIATTR_VRC_CTA_INIT_COUNT
	.align		4
        /*0024*/ 	.byte	0x02, 0x4a
	.zero		1
	.zero		1


	//----- nvinfo : EIATTR_EXIT_INSTR_OFFSETS
	.align		4
        /*0028*/ 	.byte	0x04, 0x1c
        /*002a*/ 	.short	(.L_11 - .L_10)


	//   ....[0]....
.L_10:
        /*002c*/ 	.word	0x000000a0


	//----- nvinfo : EIATTR_CBANK_PARAM_SIZE
	.align		4
.L_11:
        /*0030*/ 	.byte	0x03, 0x19
        /*0032*/ 	.short	0x0008


	//----- nvinfo : EIATTR_PARAM_CBANK
	.align		4
        /*0034*/ 	.byte	0x04, 0x0a
        /*0036*/ 	.short	(.L_13 - .L_12)
	.align		4
.L_12:
        /*0038*/ 	.word	index@(.nv.constant0._Z6kernalPi)
        /*003c*/ 	.short	0x0380
        /*003e*/ 	.short	0x0008


	//----- nvinfo : EIATTR_SW_WAR
	.align		4
.L_13:
        /*0040*/ 	.byte	0x04, 0x36
        /*0042*/ 	.short	(.L_15 - .L_14)
.L_14:
        /*0044*/ 	.word	0x00000008
.L_15:


//--------------------- .nv.callgraph             --------------------------
	.section	.nv.callgraph,"",@"SHT_CUDA_CALLGRAPH"
	.align	4
	.sectionentsize	8
	.align		4
        /*0000*/ 	.word	0x00000000
	.align		4
        /*0004*/ 	.word	0xffffffff
	.align		4
        /*0008*/ 	.word	0x00000000
	.align		4
        /*000c*/ 	.word	0xfffffffe
	.align		4
        /*0010*/ 	.word	0x00000000
	.align		4
        /*0014*/ 	.word	0xfffffffd
	.align		4
        /*0018*/ 	.word	0x00000000
	.align		4
        /*001c*/ 	.word	0xfffffffc


//--------------------- .text._Z6kernalPi         --------------------------
	.section	.text._Z6kernalPi,"ax",@progbits
	.align	128
        .global         _Z6kernalPi
        .type           _Z6kernalPi,@function
        .size           _Z6kernalPi,(.L_x_1 - _Z6kernalPi)
        .other          _Z6kernalPi,@"STO_CUDA_ENTRY STV_DEFAULT"
_Z6kernalPi:
.text._Z6kernalPi:
[----:B------:R-:W-:Y:S01]  /*0000*/  LDC R1, c[0x0][0x37c] ;  /* 0x0000df00ff017b82 */ /* 0x000fe20000000800 */
[----:B------:R-:W0:Y:S07]  /*0010*/  S2R R0, SR_TID.X ;  /* 0x0000000000007919 */ /* 0x000e2e0000002100 */
[----:B------:R-:W0:Y:S01]  /*0020*/  S2UR UR6, SR_CTAID.X ;  /* 0x00000000000679c3 */ /* 0x000e220000002500 */
[----:B------:R-:W1:Y:S01]  /*0030*/  LDCU.64 UR4, c[0x0][0x358] ;  /* 0x00006b00ff0477ac */ /* 0x000e620008000a00 */
[----:B------:R-:W-:-:S06]  /*0040*/  HFMA2 R7, -RZ, RZ, 0, 4.17232513427734375e-07 ;  /* 0x00000007ff077431 */ /* 0x000fcc00000001ff */
[----:B------:R-:W0:Y:S08]  /*0050*/  LDC R5, c[0x0][0x360] ;  /* 0x0000d800ff057b82 */ /* 0x000e300000000800 */
[----:B------:R-:W2:Y:S01]  /*0060*/  LDC.64 R2, c[0x0][0x380] ;  /* 0x0000e000ff027b82 */ /* 0x000ea20000000a00 */
[----:B0-----:R-:W-:-:S04]  /*0070*/  IMAD R5, R5, UR6, R0 ;  /* 0x0000000605057c24 */ /* 0x001fc8000f8e0200 */
[----:B--2---:R-:W-:-:S05]  /*0080*/  IMAD.WIDE R2, R5, 0x4, R2 ;  /* 0x0000000405027825 */ /* 0x004fca00078e0202 */
[----:B-1----:R-:W-:Y:S01]  /*0090*/  STG.E desc[UR4][R2.64], R7 ;  /* 0x0000000702007986 */ /* 0x002fe2000c101904 */
[----:B------:R-:W-:Y:S05]  /*00a0*/  EXIT ;  /* 0x000000000000794d */ /* 0x000fea0003800000 */
.L_x_0:
[----:B------:R-:W-:-:S00]  /*00b0*/  BRA `(.L_x_0) ;  /* 0xfffffffc00fc7947 */ /* 0x000fc0000383ffff */
[----:B------:R-:W-:-:S00]  /*00c0*/  NOP ;  /* 0x0000000000007918 */ /* 0x000fc00000000000 */
        /* <DEDUP_REMOVED lines=11> */
.L_x_1:


//--------------------- .nv.shared.reserved.0     --------------------------
	.section	.nv.shared.reserved.0,"aw",@nobits
	.weak		__nv_reservedSMEM_offset_0_alias
	.size		__nv_reservedSMEM_offset_0_alias, 0, 64
	.other		__nv_reservedSMEM_offset_0_alias,@"STO_CUDA_RESERVED_SHARED STV_DEFAULT"
__nv_reservedSMEM_offset_0_alias:
	.zero		0
	.zero		64


//--------------------- .nv.constant0._Z6kernalPi --------------------------
	.section	.nv.constant0._Z6kernalPi,"a",@progbits
	.sectionflags	@""
	.align	4
.nv.constant0._Z6kernalPi:
	.zero		904


//--------------------- SYMBOLS --------------------------

	.type		.nv.reservedSmem.offset0,@object
	.size		.nv.reservedSmem.offset0,0x4
